//
// Generated by NVIDIA NVVM Compiler
//
// Compiler Build ID: CL-36424714
// Cuda compilation tools, release 13.0, V13.0.88
// Based on NVVM 20.0.0
//

.version 9.0
.target sm_100
.address_size 64

	// .globl	_ZN3cub18CUB_300001_SM_10006detail11EmptyKernelIvEEvv
.global .align 1 .b8 _ZN41_INTERNAL_365550c4_4_k_cu_d9c9d0fe_1957044cuda3std3__45__cpo5beginE[1];
.global .align 1 .b8 _ZN41_INTERNAL_365550c4_4_k_cu_d9c9d0fe_1957044cuda3std3__45__cpo3endE[1];
.global .align 1 .b8 _ZN41_INTERNAL_365550c4_4_k_cu_d9c9d0fe_1957044cuda3std3__45__cpo6cbeginE[1];
.global .align 1 .b8 _ZN41_INTERNAL_365550c4_4_k_cu_d9c9d0fe_1957044cuda3std3__45__cpo4cendE[1];
.global .align 1 .b8 _ZN41_INTERNAL_365550c4_4_k_cu_d9c9d0fe_1957044cuda3std3__45__cpo6rbeginE[1];
.global .align 1 .b8 _ZN41_INTERNAL_365550c4_4_k_cu_d9c9d0fe_1957044cuda3std3__45__cpo4rendE[1];
.global .align 1 .b8 _ZN41_INTERNAL_365550c4_4_k_cu_d9c9d0fe_1957044cuda3std3__45__cpo7crbeginE[1];
.global .align 1 .b8 _ZN41_INTERNAL_365550c4_4_k_cu_d9c9d0fe_1957044cuda3std3__45__cpo5crendE[1];
.global .align 1 .b8 _ZN41_INTERNAL_365550c4_4_k_cu_d9c9d0fe_1957044cuda3std3__443_GLOBAL__N__365550c4_4_k_cu_d9c9d0fe_1957046ignoreE[1];
.global .align 1 .b8 _ZN41_INTERNAL_365550c4_4_k_cu_d9c9d0fe_1957044cuda3std3__419piecewise_constructE[1];
.global .align 1 .b8 _ZN41_INTERNAL_365550c4_4_k_cu_d9c9d0fe_1957044cuda3std3__48in_placeE[1];
.global .align 1 .b8 _ZN41_INTERNAL_365550c4_4_k_cu_d9c9d0fe_1957044cuda3std3__420unreachable_sentinelE[1];
.global .align 1 .b8 _ZN41_INTERNAL_365550c4_4_k_cu_d9c9d0fe_1957044cuda3std3__47nulloptE[1];
.global .align 1 .b8 _ZN41_INTERNAL_365550c4_4_k_cu_d9c9d0fe_1957044cuda3std3__48unexpectE[1];
.global .align 1 .b8 _ZN41_INTERNAL_365550c4_4_k_cu_d9c9d0fe_1957044cuda3std6ranges3__45__cpo4swapE[1];
.global .align 1 .b8 _ZN41_INTERNAL_365550c4_4_k_cu_d9c9d0fe_1957044cuda3std6ranges3__45__cpo9iter_moveE[1];
.global .align 1 .b8 _ZN41_INTERNAL_365550c4_4_k_cu_d9c9d0fe_1957044cuda3std6ranges3__45__cpo5beginE[1];
.global .align 1 .b8 _ZN41_INTERNAL_365550c4_4_k_cu_d9c9d0fe_1957044cuda3std6ranges3__45__cpo3endE[1];
.global .align 1 .b8 _ZN41_INTERNAL_365550c4_4_k_cu_d9c9d0fe_1957044cuda3std6ranges3__45__cpo6cbeginE[1];
.global .align 1 .b8 _ZN41_INTERNAL_365550c4_4_k_cu_d9c9d0fe_1957044cuda3std6ranges3__45__cpo4cendE[1];
.global .align 1 .b8 _ZN41_INTERNAL_365550c4_4_k_cu_d9c9d0fe_1957044cuda3std6ranges3__45__cpo7advanceE[1];
.global .align 1 .b8 _ZN41_INTERNAL_365550c4_4_k_cu_d9c9d0fe_1957044cuda3std6ranges3__45__cpo9iter_swapE[1];
.global .align 1 .b8 _ZN41_INTERNAL_365550c4_4_k_cu_d9c9d0fe_1957044cuda3std6ranges3__45__cpo4nextE[1];
.global .align 1 .b8 _ZN41_INTERNAL_365550c4_4_k_cu_d9c9d0fe_1957044cuda3std6ranges3__45__cpo4prevE[1];
.global .align 1 .b8 _ZN41_INTERNAL_365550c4_4_k_cu_d9c9d0fe_1957044cuda3std6ranges3__45__cpo4dataE[1];
.global .align 1 .b8 _ZN41_INTERNAL_365550c4_4_k_cu_d9c9d0fe_1957044cuda3std6ranges3__45__cpo5cdataE[1];
.global .align 1 .b8 _ZN41_INTERNAL_365550c4_4_k_cu_d9c9d0fe_1957044cuda3std6ranges3__45__cpo4sizeE[1];
.global .align 1 .b8 _ZN41_INTERNAL_365550c4_4_k_cu_d9c9d0fe_1957044cuda3std6ranges3__45__cpo5ssizeE[1];
.global .align 1 .b8 _ZN41_INTERNAL_365550c4_4_k_cu_d9c9d0fe_1957044cuda3std6ranges3__45__cpo8distanceE[1];
.global .align 1 .b8 _ZN41_INTERNAL_365550c4_4_k_cu_d9c9d0fe_1957046thrust24THRUST_300001_SM_1000_NS8cuda_cub3parE[1];
.global .align 1 .b8 _ZN41_INTERNAL_365550c4_4_k_cu_d9c9d0fe_1957046thrust24THRUST_300001_SM_1000_NS8cuda_cub10par_nosyncE[1];
.global .align 1 .b8 _ZN41_INTERNAL_365550c4_4_k_cu_d9c9d0fe_1957046thrust24THRUST_300001_SM_1000_NS6system6detail10sequential3seqE[1];
.global .align 1 .b8 _ZN41_INTERNAL_365550c4_4_k_cu_d9c9d0fe_1957046thrust24THRUST_300001_SM_1000_NS6system3cpp3parE[1];
.global .align 1 .b8 _ZN41_INTERNAL_365550c4_4_k_cu_d9c9d0fe_1957046thrust24THRUST_300001_SM_1000_NS12placeholders2_1E[1];
.global .align 1 .b8 _ZN41_INTERNAL_365550c4_4_k_cu_d9c9d0fe_1957046thrust24THRUST_300001_SM_1000_NS12placeholders2_2E[1];
.global .align 1 .b8 _ZN41_INTERNAL_365550c4_4_k_cu_d9c9d0fe_1957046thrust24THRUST_300001_SM_1000_NS12placeholders2_3E[1];
.global .align 1 .b8 _ZN41_INTERNAL_365550c4_4_k_cu_d9c9d0fe_1957046thrust24THRUST_300001_SM_1000_NS12placeholders2_4E[1];
.global .align 1 .b8 _ZN41_INTERNAL_365550c4_4_k_cu_d9c9d0fe_1957046thrust24THRUST_300001_SM_1000_NS12placeholders2_5E[1];
.global .align 1 .b8 _ZN41_INTERNAL_365550c4_4_k_cu_d9c9d0fe_1957046thrust24THRUST_300001_SM_1000_NS12placeholders2_6E[1];
.global .align 1 .b8 _ZN41_INTERNAL_365550c4_4_k_cu_d9c9d0fe_1957046thrust24THRUST_300001_SM_1000_NS12placeholders2_7E[1];
.global .align 1 .b8 _ZN41_INTERNAL_365550c4_4_k_cu_d9c9d0fe_1957046thrust24THRUST_300001_SM_1000_NS12placeholders2_8E[1];
.global .align 1 .b8 _ZN41_INTERNAL_365550c4_4_k_cu_d9c9d0fe_1957046thrust24THRUST_300001_SM_1000_NS12placeholders2_9E[1];
.global .align 1 .b8 _ZN41_INTERNAL_365550c4_4_k_cu_d9c9d0fe_1957046thrust24THRUST_300001_SM_1000_NS12placeholders3_10E[1];
.global .align 1 .b8 _ZN41_INTERNAL_365550c4_4_k_cu_d9c9d0fe_1957046thrust24THRUST_300001_SM_1000_NS3seqE[1];
.global .align 1 .b8 _ZN41_INTERNAL_365550c4_4_k_cu_d9c9d0fe_1957046thrust24THRUST_300001_SM_1000_NS6deviceE[1];

.visible .entry _ZN3cub18CUB_300001_SM_10006detail11EmptyKernelIvEEvv()
{


	ret;

}


// ===== COMPILED SASS (sm_100) =====

	.target	sm_100

	.elftype	@"ET_EXEC"


//--------------------- .note.nv.tkinfo           --------------------------
	.section	.note.nv.tkinfo,"",@"SHT_NOTE"
	.sectionflags	@"SHF_NOTE_NV_TKINFO"
	.tkinfo
        /*0018*/ 	.word	0x00000002
        /*0030*/ 	.string	""
        /*0030*/ 	.string	"ptxas"
        /*0030*/ 	.string	"Cuda compilation tools, release 13.0, V13.0.88"
        /*0030*/ 	.string	"Build cuda_13.0.r13.0/compiler.36424714_0"
        /*0030*/ 	.string	"-arch sm_100 -m 64 "



//--------------------- .note.nv.cuinfo           --------------------------
	.section	.note.nv.cuinfo,"",@"SHT_NOTE"
	.sectionflags	@"SHF_NOTE_NV_CUINFO"
        /*0018*/ 	.short	0x0002
        /*001a*/ 	.short	0x0064
        /*001c*/ 	.short	0x0082
	.zero		2


//--------------------- .nv.info                  --------------------------
	.section	.nv.info,"",@"SHT_CUDA_INFO"
	.align	4


	//----- nvinfo : EIATTR_REGCOUNT
	.align		4
        /*0000*/ 	.byte	0x04, 0x2f
        /*0002*/ 	.short	(.L_46 - .L_45)
	.align		4
.L_45:
        /*0004*/ 	.word	index@(_ZN3cub18CUB_300001_SM_10006detail11EmptyKernelIvEEvv)
        /*0008*/ 	.word	0x00000004


	//----- nvinfo : EIATTR_FRAME_SIZE
	.align		4
.L_46:
        /*000c*/ 	.byte	0x04, 0x11
        /*000e*/ 	.short	(.L_48 - .L_47)
	.align		4
.L_47:
        /*0010*/ 	.word	index@(_ZN3cub18CUB_300001_SM_10006detail11EmptyKernelIvEEvv)
        /*0014*/ 	.word	0x00000000


	//----- nvinfo : EIATTR_MIN_STACK_SIZE
	.align		4
.L_48:
        /*0018*/ 	.byte	0x04, 0x12
        /*001a*/ 	.short	(.L_50 - .L_49)
	.align		4
.L_49:
        /*001c*/ 	.word	index@(_ZN3cub18CUB_300001_SM_10006detail11EmptyKernelIvEEvv)
        /*0020*/ 	.word	0x00000000
.L_50:


//--------------------- .nv.compat                --------------------------
	.section	.nv.compat,"",@"SHT_CUDA_COMPAT_INFO"
	.align	4
        /*0000*/ 	.byte	0x02, 0x09, 0x00, 0x00, 0x02, 0x02, 0x01, 0x00, 0x02, 0x05, 0x05, 0x00, 0x03, 0x07, 0x01, 0x01
        /*0010*/ 	.byte	0x02, 0x03, 0x00, 0x00, 0x02, 0x06, 0x01, 0x00, 0x04, 0x0b, 0x08, 0x00, 0x09, 0x00, 0x00, 0x00
        /*0020*/ 	.byte	0x00, 0x00, 0x00, 0x00


//--------------------- .nv.info._ZN3cub18CUB_300001_SM_10006detail11EmptyKernelIvEEvv --------------------------
	.section	.nv.info._ZN3cub18CUB_300001_SM_10006detail11EmptyKernelIvEEvv,"",@"SHT_CUDA_INFO"
	.sectionflags	@""
	.align	4


	//----- nvinfo : EIATTR_CUDA_API_VERSION
	.align		4
        /*0000*/ 	.byte	0x04, 0x37
        /*0002*/ 	.short	(.L_52 - .L_51)
.L_51:
        /*0004*/ 	.word	0x00000082


	//----- nvinfo : EIATTR_SPARSE_MMA_MASK
	.align		4
.L_52:
        /*0008*/ 	.byte	0x03, 0x50
        /*000a*/ 	.short	0x0000


	//----- nvinfo : EIATTR_MAXREG_COUNT
	.align		4
        /*000c*/ 	.byte	0x03, 0x1b
        /*000e*/ 	.short	0x00ff


	//----- nvinfo : EIATTR_MERCURY_ISA_VERSION
	.align		4
        /*0010*/ 	.byte	0x03, 0x5f
        /*0012*/ 	.short	0x0101


	//----- nvinfo : EIATTR_VRC_CTA_INIT_COUNT
	.align		4
        /*0014*/ 	.byte	0x02, 0x4a
	.zero		1
	.zero		1


	//----- nvinfo : EIATTR_EXIT_INSTR_OFFSETS
	.align		4
        /*0018*/ 	.byte	0x04, 0x1c
        /*001a*/ 	.short	(.L_54 - .L_53)


	//   ....[0]....
.L_53:
        /*001c*/ 	.word	0x00000010


	//----- nvinfo : EIATTR_SW_WAR
	.align		4
.L_54:
        /*0020*/ 	.byte	0x04, 0x36
        /*0022*/ 	.short	(.L_56 - .L_55)
.L_55:
        /*0024*/ 	.word	0x00000008
.L_56:


//--------------------- .nv.callgraph             --------------------------
	.section	.nv.callgraph,"",@"SHT_CUDA_CALLGRAPH"
	.align	4
	.sectionentsize	8
	.align		4
        /*0000*/ 	.word	0x00000000
	.align		4
        /*0004*/ 	.word	0xffffffff
	.align		4
        /*0008*/ 	.word	0x00000000
	.align		4
        /*000c*/ 	.word	0xfffffffe
	.align		4
        /*0010*/ 	.word	0x00000000
	.align		4
        /*0014*/ 	.word	0xfffffffd
	.align		4
        /*0018*/ 	.word	0x00000000
	.align		4
        /*001c*/ 	.word	0xfffffffc


//--------------------- .nv.constant4             --------------------------
	.section	.nv.constant4,"a",@progbits
	.align	8
	.align		8
.nv.constant4:
        /*0000*/ 	.dword	_ZN41_INTERNAL_365550c4_4_k_cu_d9c9d0fe_1959934cuda3std3__45__cpo5beginE
	.align		8
        /*0008*/ 	.dword	_ZN41_INTERNAL_365550c4_4_k_cu_d9c9d0fe_1959934cuda3std3__45__cpo3endE
	.align		8
        /*0010*/ 	.dword	_ZN41_INTERNAL_365550c4_4_k_cu_d9c9d0fe_1959934cuda3std3__45__cpo6cbeginE
	.align		8
        /*0018*/ 	.dword	_ZN41_INTERNAL_365550c4_4_k_cu_d9c9d0fe_1959934cuda3std3__45__cpo4cendE
	.align		8
        /*0020*/ 	.dword	_ZN41_INTERNAL_365550c4_4_k_cu_d9c9d0fe_1959934cuda3std3__45__cpo6rbeginE
	.align		8
        /*0028*/ 	.dword	_ZN41_INTERNAL_365550c4_4_k_cu_d9c9d0fe_1959934cuda3std3__45__cpo4rendE
	.align		8
        /*0030*/ 	.dword	_ZN41_INTERNAL_365550c4_4_k_cu_d9c9d0fe_1959934cuda3std3__45__cpo7crbeginE
	.align		8
        /*0038*/ 	.dword	_ZN41_INTERNAL_365550c4_4_k_cu_d9c9d0fe_1959934cuda3std3__45__cpo5crendE
	.align		8
        /*0040*/ 	.dword	_ZN41_INTERNAL_365550c4_4_k_cu_d9c9d0fe_1959934cuda3std3__443_GLOBAL__N__365550c4_4_k_cu_d9c9d0fe_1959936ignoreE
	.align		8
        /*0048*/ 	.dword	_ZN41_INTERNAL_365550c4_4_k_cu_d9c9d0fe_1959934cuda3std3__419piecewise_constructE
	.align		8
        /*0050*/ 	.dword	_ZN41_INTERNAL_365550c4_4_k_cu_d9c9d0fe_1959934cuda3std3__48in_placeE
	.align		8
        /*0058*/ 	.dword	_ZN41_INTERNAL_365550c4_4_k_cu_d9c9d0fe_1959934cuda3std3__420unreachable_sentinelE
	.align		8
        /*0060*/ 	.dword	_ZN41_INTERNAL_365550c4_4_k_cu_d9c9d0fe_1959934cuda3std3__47nulloptE
	.align		8
        /*0068*/ 	.dword	_ZN41_INTERNAL_365550c4_4_k_cu_d9c9d0fe_1959934cuda3std3__48unexpectE
	.align		8
        /*0070*/ 	.dword	_ZN41_INTERNAL_365550c4_4_k_cu_d9c9d0fe_1959934cuda3std6ranges3__45__cpo4swapE
	.align		8
        /*0078*/ 	.dword	_ZN41_INTERNAL_365550c4_4_k_cu_d9c9d0fe_1959934cuda3std6ranges3__45__cpo9iter_moveE
	.align		8
        /*0080*/ 	.dword	_ZN41_INTERNAL_365550c4_4_k_cu_d9c9d0fe_1959934cuda3std6ranges3__45__cpo5beginE
	.align		8
        /*0088*/ 	.dword	_ZN41_INTERNAL_365550c4_4_k_cu_d9c9d0fe_1959934cuda3std6ranges3__45__cpo3endE
	.align		8
        /*0090*/ 	.dword	_ZN41_INTERNAL_365550c4_4_k_cu_d9c9d0fe_1959934cuda3std6ranges3__45__cpo6cbeginE
	.align		8
        /*0098*/ 	.dword	_ZN41_INTERNAL_365550c4_4_k_cu_d9c9d0fe_1959934cuda3std6ranges3__45__cpo4cendE
	.align		8
        /*00a0*/ 	.dword	_ZN41_INTERNAL_365550c4_4_k_cu_d9c9d0fe_1959934cuda3std6ranges3__45__cpo7advanceE
	.align		8
        /*00a8*/ 	.dword	_ZN41_INTERNAL_365550c4_4_k_cu_d9c9d0fe_1959934cuda3std6ranges3__45__cpo9iter_swapE
	.align		8
        /*00b0*/ 	.dword	_ZN41_INTERNAL_365550c4_4_k_cu_d9c9d0fe_1959934cuda3std6ranges3__45__cpo4nextE
	.align		8
        /*00b8*/ 	.dword	_ZN41_INTERNAL_365550c4_4_k_cu_d9c9d0fe_1959934cuda3std6ranges3__45__cpo4prevE
	.align		8
        /*00c0*/ 	.dword	_ZN41_INTERNAL_365550c4_4_k_cu_d9c9d0fe_1959934cuda3std6ranges3__45__cpo4dataE
	.align		8
        /*00c8*/ 	.dword	_ZN41_INTERNAL_365550c4_4_k_cu_d9c9d0fe_1959934cuda3std6ranges3__45__cpo5cdataE
	.align		8
        /*00d0*/ 	.dword	_ZN41_INTERNAL_365550c4_4_k_cu_d9c9d0fe_1959934cuda3std6ranges3__45__cpo4sizeE
	.align		8
        /*00d8*/ 	.dword	_ZN41_INTERNAL_365550c4_4_k_cu_d9c9d0fe_1959934cuda3std6ranges3__45__cpo5ssizeE
	.align		8
        /*00e0*/ 	.dword	_ZN41_INTERNAL_365550c4_4_k_cu_d9c9d0fe_1959934cuda3std6ranges3__45__cpo8distanceE
	.align		8
        /*00e8*/ 	.dword	_ZN41_INTERNAL_365550c4_4_k_cu_d9c9d0fe_1959936thrust24THRUST_300001_SM_1000_NS8cuda_cub3parE
	.align		8
        /*00f0*/ 	.dword	_ZN41_INTERNAL_365550c4_4_k_cu_d9c9d0fe_1959936thrust24THRUST_300001_SM_1000_NS8cuda_cub10par_nosyncE
	.align		8
        /*00f8*/ 	.dword	_ZN41_INTERNAL_365550c4_4_k_cu_d9c9d0fe_1959936thrust24THRUST_300001_SM_1000_NS6system6detail10sequential3seqE
	.align		8
        /*0100*/ 	.dword	_ZN41_INTERNAL_365550c4_4_k_cu_d9c9d0fe_1959936thrust24THRUST_300001_SM_1000_NS6system3cpp3parE
	.align		8
        /*0108*/ 	.dword	_ZN41_INTERNAL_365550c4_4_k_cu_d9c9d0fe_1959936thrust24THRUST_300001_SM_1000_NS12placeholders2_1E
	.align		8
        /*0110*/ 	.dword	_ZN41_INTERNAL_365550c4_4_k_cu_d9c9d0fe_1959936thrust24THRUST_300001_SM_1000_NS12placeholders2_2E
	.align		8
        /*0118*/ 	.dword	_ZN41_INTERNAL_365550c4_4_k_cu_d9c9d0fe_1959936thrust24THRUST_300001_SM_1000_NS12placeholders2_3E
	.align		8
        /*0120*/ 	.dword	_ZN41_INTERNAL_365550c4_4_k_cu_d9c9d0fe_1959936thrust24THRUST_300001_SM_1000_NS12placeholders2_4E
	.align		8
        /*0128*/ 	.dword	_ZN41_INTERNAL_365550c4_4_k_cu_d9c9d0fe_1959936thrust24THRUST_300001_SM_1000_NS12placeholders2_5E
	.align		8
        /*0130*/ 	.dword	_ZN41_INTERNAL_365550c4_4_k_cu_d9c9d0fe_1959936thrust24THRUST_300001_SM_1000_NS12placeholders2_6E
	.align		8
        /*0138*/ 	.dword	_ZN41_INTERNAL_365550c4_4_k_cu_d9c9d0fe_1959936thrust24THRUST_300001_SM_1000_NS12placeholders2_7E
	.align		8
        /*0140*/ 	.dword	_ZN41_INTERNAL_365550c4_4_k_cu_d9c9d0fe_1959936thrust24THRUST_300001_SM_1000_NS12placeholders2_8E
	.align		8
        /*0148*/ 	.dword	_ZN41_INTERNAL_365550c4_4_k_cu_d9c9d0fe_1959936thrust24THRUST_300001_SM_1000_NS12placeholders2_9E
	.align		8
        /*0150*/ 	.dword	_ZN41_INTERNAL_365550c4_4_k_cu_d9c9d0fe_1959936thrust24THRUST_300001_SM_1000_NS12placeholders3_10E
	.align		8
        /*0158*/ 	.dword	_ZN41_INTERNAL_365550c4_4_k_cu_d9c9d0fe_1959936thrust24THRUST_300001_SM_1000_NS3seqE
	.align		8
        /*0160*/ 	.dword	_ZN41_INTERNAL_365550c4_4_k_cu_d9c9d0fe_1959936thrust24THRUST_300001_SM_1000_NS6deviceE


//--------------------- .text._ZN3cub18CUB_300001_SM_10006detail11EmptyKernelIvEEvv --------------------------
	.section	.text._ZN3cub18CUB_300001_SM_10006detail11EmptyKernelIvEEvv,"ax",@progbits
	.align	128
        .global         _ZN3cub18CUB_300001_SM_10006detail11EmptyKernelIvEEvv
        .type           _ZN3cub18CUB_300001_SM_10006detail11EmptyKernelIvEEvv,@function
        .size           _ZN3cub18CUB_300001_SM_10006detail11EmptyKernelIvEEvv,(.L_x_1 - _ZN3cub18CUB_300001_SM_10006detail11EmptyKernelIvEEvv)
        .other          _ZN3cub18CUB_300001_SM_10006detail11EmptyKernelIvEEvv,@"STO_CUDA_ENTRY STV_DEFAULT"
_ZN3cub18CUB_300001_SM_10006detail11EmptyKernelIvEEvv:
.text._ZN3cub18CUB_300001_SM_10006detail11EmptyKernelIvEEvv:
[----:B------:R-:W-:Y:S01]  /*0000*/  LDC R1, c[0x0][0x37c] ;  /* 0x0000df00ff017b82 */ /* 0x000fe20000000800 */
[----:B------:R-:W-:Y:S05]  /*0010*/  EXIT ;  /* 0x000000000000794d */ /* 0x000fea0003800000 */
.L_x_0:
[----:B------:R-:W-:-:S00]  /*0020*/  BRA `(.L_x_0) ;  /* 0xfffffffc00fc7947 */ /* 0x000fc0000383ffff */
[----:B------:R-:W-:-:S00]  /*0030*/  NOP ;  /* 0x0000000000007918 */ /* 0x000fc00000000000 */
        /* <DEDUP_REMOVED lines=12> */
.L_x_1:


//--------------------- .nv.shared.reserved.0     --------------------------
	.section	.nv.shared.reserved.0,"aw",@nobits
	.weak		__nv_reservedSMEM_offset_0_alias
	.size		__nv_reservedSMEM_offset_0_alias, 0, 64
	.other		__nv_reservedSMEM_offset_0_alias,@"STO_CUDA_RESERVED_SHARED STV_DEFAULT"
__nv_reservedSMEM_offset_0_alias:
	.zero		0
	.zero		64


//--------------------- .nv.global                --------------------------
	.section	.nv.global,"aw",@nobits
.nv.global:
	.type		_ZN41_INTERNAL_365550c4_4_k_cu_d9c9d0fe_1959936thrust24THRUST_300001_SM_1000_NS12placeholders2_8E,@object
	.size		_ZN41_INTERNAL_365550c4_4_k_cu_d9c9d0fe_1959936thrust24THRUST_300001_SM_1000_NS12placeholders2_8E,(_ZN41_INTERNAL_365550c4_4_k_cu_d9c9d0fe_1959934cuda3std3__443_GLOBAL__N__365550c4_4_k_cu_d9c9d0fe_1959936ignoreE - _ZN41_INTERNAL_365550c4_4_k_cu_d9c9d0fe_1959936thrust24THRUST_300001_SM_1000_NS12placeholders2_8E)
_ZN41_INTERNAL_365550c4_4_k_cu_d9c9d0fe_1959936thrust24THRUST_300001_SM_1000_NS12placeholders2_8E:
	.zero		1
	.type		_ZN41_INTERNAL_365550c4_4_k_cu_d9c9d0fe_1959934cuda3std3__443_GLOBAL__N__365550c4_4_k_cu_d9c9d0fe_1959936ignoreE,@object
	.size		_ZN41_INTERNAL_365550c4_4_k_cu_d9c9d0fe_1959934cuda3std3__443_GLOBAL__N__365550c4_4_k_cu_d9c9d0fe_1959936ignoreE,(_ZN41_INTERNAL_365550c4_4_k_cu_d9c9d0fe_1959934cuda3std6ranges3__45__cpo4dataE - _ZN41_INTERNAL_365550c4_4_k_cu_d9c9d0fe_1959934cuda3std3__443_GLOBAL__N__365550c4_4_k_cu_d9c9d0fe_1959936ignoreE)
_ZN41_INTERNAL_365550c4_4_k_cu_d9c9d0fe_1959934cuda3std3__443_GLOBAL__N__365550c4_4_k_cu_d9c9d0fe_1959936ignoreE:
	.zero		1
	.type		_ZN41_INTERNAL_365550c4_4_k_cu_d9c9d0fe_1959934cuda3std6ranges3__45__cpo4dataE,@object
	.size		_ZN41_INTERNAL_365550c4_4_k_cu_d9c9d0fe_1959934cuda3std6ranges3__45__cpo4dataE,(_ZN41_INTERNAL_365550c4_4_k_cu_d9c9d0fe_1959936thrust24THRUST_300001_SM_1000_NS6system3cpp3parE - _ZN41_INTERNAL_365550c4_4_k_cu_d9c9d0fe_1959934cuda3std6ranges3__45__cpo4dataE)
_ZN41_INTERNAL_365550c4_4_k_cu_d9c9d0fe_1959934cuda3std6ranges3__45__cpo4dataE:
	.zero		1
	.type		_ZN41_INTERNAL_365550c4_4_k_cu_d9c9d0fe_1959936thrust24THRUST_300001_SM_1000_NS6system3cpp3parE,@object
	.size		_ZN41_INTERNAL_365550c4_4_k_cu_d9c9d0fe_1959936thrust24THRUST_300001_SM_1000_NS6system3cpp3parE,(_ZN41_INTERNAL_365550c4_4_k_cu_d9c9d0fe_1959934cuda3std3__45__cpo5beginE - _ZN41_INTERNAL_365550c4_4_k_cu_d9c9d0fe_1959936thrust24THRUST_300001_SM_1000_NS6system3cpp3parE)
_ZN41_INTERNAL_365550c4_4_k_cu_d9c9d0fe_1959936thrust24THRUST_300001_SM_1000_NS6system3cpp3parE:
	.zero		1
	.type		_ZN41_INTERNAL_365550c4_4_k_cu_d9c9d0fe_1959934cuda3std3__45__cpo5beginE,@object
	.size		_ZN41_INTERNAL_365550c4_4_k_cu_d9c9d0fe_1959934cuda3std3__45__cpo5beginE,(_ZN41_INTERNAL_365550c4_4_k_cu_d9c9d0fe_1959934cuda3std6ranges3__45__cpo5beginE - _ZN41_INTERNAL_365550c4_4_k_cu_d9c9d0fe_1959934cuda3std3__45__cpo5beginE)
_ZN41_INTERNAL_365550c4_4_k_cu_d9c9d0fe_1959934cuda3std3__45__cpo5beginE:
	.zero		1
	.type		_ZN41_INTERNAL_365550c4_4_k_cu_d9c9d0fe_1959934cuda3std6ranges3__45__cpo5beginE,@object
	.size		_ZN41_INTERNAL_365550c4_4_k_cu_d9c9d0fe_1959934cuda3std6ranges3__45__cpo5beginE,(_ZN41_INTERNAL_365550c4_4_k_cu_d9c9d0fe_1959936thrust24THRUST_300001_SM_1000_NS6deviceE - _ZN41_INTERNAL_365550c4_4_k_cu_d9c9d0fe_1959934cuda3std6ranges3__45__cpo5beginE)
_ZN41_INTERNAL_365550c4_4_k_cu_d9c9d0fe_1959934cuda3std6ranges3__45__cpo5beginE:
	.zero		1
	.type		_ZN41_INTERNAL_365550c4_4_k_cu_d9c9d0fe_1959936thrust24THRUST_300001_SM_1000_NS6deviceE,@object
	.size		_ZN41_INTERNAL_365550c4_4_k_cu_d9c9d0fe_1959936thrust24THRUST_300001_SM_1000_NS6deviceE,(_ZN41_INTERNAL_365550c4_4_k_cu_d9c9d0fe_1959934cuda3std3__47nulloptE - _ZN41_INTERNAL_365550c4_4_k_cu_d9c9d0fe_1959936thrust24THRUST_300001_SM_1000_NS6deviceE)
_ZN41_INTERNAL_365550c4_4_k_cu_d9c9d0fe_1959936thrust24THRUST_300001_SM_1000_NS6deviceE:
	.zero		1
	.type		_ZN41_INTERNAL_365550c4_4_k_cu_d9c9d0fe_1959934cuda3std3__47nulloptE,@object
	.size		_ZN41_INTERNAL_365550c4_4_k_cu_d9c9d0fe_1959934cuda3std3__47nulloptE,(_ZN41_INTERNAL_365550c4_4_k_cu_d9c9d0fe_1959934cuda3std6ranges3__45__cpo8distanceE - _ZN41_INTERNAL_365550c4_4_k_cu_d9c9d0fe_1959934cuda3std3__47nulloptE)
_ZN41_INTERNAL_365550c4_4_k_cu_d9c9d0fe_1959934cuda3std3__47nulloptE:
	.zero		1
	.type		_ZN41_INTERNAL_365550c4_4_k_cu_d9c9d0fe_1959934cuda3std6ranges3__45__cpo8distanceE,@object
	.size		_ZN41_INTERNAL_365550c4_4_k_cu_d9c9d0fe_1959934cuda3std6ranges3__45__cpo8distanceE,(_ZN41_INTERNAL_365550c4_4_k_cu_d9c9d0fe_1959936thrust24THRUST_300001_SM_1000_NS12placeholders2_4E - _ZN41_INTERNAL_365550c4_4_k_cu_d9c9d0fe_1959934cuda3std6ranges3__45__cpo8distanceE)
_ZN41_INTERNAL_365550c4_4_k_cu_d9c9d0fe_1959934cuda3std6ranges3__45__cpo8distanceE:
	.zero		1
	.type		_ZN41_INTERNAL_365550c4_4_k_cu_d9c9d0fe_1959936thrust24THRUST_300001_SM_1000_NS12placeholders2_4E,@object
	.size		_ZN41_INTERNAL_365550c4_4_k_cu_d9c9d0fe_1959936thrust24THRUST_300001_SM_1000_NS12placeholders2_4E,(_ZN41_INTERNAL_365550c4_4_k_cu_d9c9d0fe_1959934cuda3std3__45__cpo6rbeginE - _ZN41_INTERNAL_365550c4_4_k_cu_d9c9d0fe_1959936thrust24THRUST_300001_SM_1000_NS12placeholders2_4E)
_ZN41_INTERNAL_365550c4_4_k_cu_d9c9d0fe_1959936thrust24THRUST_300001_SM_1000_NS12placeholders2_4E:
	.zero		1
	.type		_ZN41_INTERNAL_365550c4_4_k_cu_d9c9d0fe_1959934cuda3std3__45__cpo6rbeginE,@object
	.size		_ZN41_INTERNAL_365550c4_4_k_cu_d9c9d0fe_1959934cuda3std3__45__cpo6rbeginE,(_ZN41_INTERNAL_365550c4_4_k_cu_d9c9d0fe_1959934cuda3std6ranges3__45__cpo7advanceE - _ZN41_INTERNAL_365550c4_4_k_cu_d9c9d0fe_1959934cuda3std3__45__cpo6rbeginE)
_ZN41_INTERNAL_365550c4_4_k_cu_d9c9d0fe_1959934cuda3std3__45__cpo6rbeginE:
	.zero		1
	.type		_ZN41_INTERNAL_365550c4_4_k_cu_d9c9d0fe_1959934cuda3std6ranges3__45__cpo7advanceE,@object
	.size		_ZN41_INTERNAL_365550c4_4_k_cu_d9c9d0fe_1959934cuda3std6ranges3__45__cpo7advanceE,(_ZN41_INTERNAL_365550c4_4_k_cu_d9c9d0fe_1959936thrust24THRUST_300001_SM_1000_NS12placeholders3_10E - _ZN41_INTERNAL_365550c4_4_k_cu_d9c9d0fe_1959934cuda3std6ranges3__45__cpo7advanceE)
_ZN41_INTERNAL_365550c4_4_k_cu_d9c9d0fe_1959934cuda3std6ranges3__45__cpo7advanceE:
	.zero		1
	.type		_ZN41_INTERNAL_365550c4_4_k_cu_d9c9d0fe_1959936thrust24THRUST_300001_SM_1000_NS12placeholders3_10E,@object
	.size		_ZN41_INTERNAL_365550c4_4_k_cu_d9c9d0fe_1959936thrust24THRUST_300001_SM_1000_NS12placeholders3_10E,(_ZN41_INTERNAL_365550c4_4_k_cu_d9c9d0fe_1959934cuda3std3__48in_placeE - _ZN41_INTERNAL_365550c4_4_k_cu_d9c9d0fe_1959936thrust24THRUST_300001_SM_1000_NS12placeholders3_10E)
_ZN41_INTERNAL_365550c4_4_k_cu_d9c9d0fe_1959936thrust24THRUST_300001_SM_1000_NS12placeholders3_10E:
	.zero		1
	.type		_ZN41_INTERNAL_365550c4_4_k_cu_d9c9d0fe_1959934cuda3std3__48in_placeE,@object
	.size		_ZN41_INTERNAL_365550c4_4_k_cu_d9c9d0fe_1959934cuda3std3__48in_placeE,(_ZN41_INTERNAL_365550c4_4_k_cu_d9c9d0fe_1959934cuda3std6ranges3__45__cpo4sizeE - _ZN41_INTERNAL_365550c4_4_k_cu_d9c9d0fe_1959934cuda3std3__48in_placeE)
_ZN41_INTERNAL_365550c4_4_k_cu_d9c9d0fe_1959934cuda3std3__48in_placeE:
	.zero		1
	.type		_ZN41_INTERNAL_365550c4_4_k_cu_d9c9d0fe_1959934cuda3std6ranges3__45__cpo4sizeE,@object
	.size		_ZN41_INTERNAL_365550c4_4_k_cu_d9c9d0fe_1959934cuda3std6ranges3__45__cpo4sizeE,(_ZN41_INTERNAL_365550c4_4_k_cu_d9c9d0fe_1959936thrust24THRUST_300001_SM_1000_NS12placeholders2_2E - _ZN41_INTERNAL_365550c4_4_k_cu_d9c9d0fe_1959934cuda3std6ranges3__45__cpo4sizeE)
_ZN41_INTERNAL_365550c4_4_k_cu_d9c9d0fe_1959934cuda3std6ranges3__45__cpo4sizeE:
	.zero		1
	.type		_ZN41_INTERNAL_365550c4_4_k_cu_d9c9d0fe_1959936thrust24THRUST_300001_SM_1000_NS12placeholders2_2E,@object
	.size		_ZN41_INTERNAL_365550c4_4_k_cu_d9c9d0fe_1959936thrust24THRUST_300001_SM_1000_NS12placeholders2_2E,(_ZN41_INTERNAL_365550c4_4_k_cu_d9c9d0fe_1959934cuda3std3__45__cpo6cbeginE - _ZN41_INTERNAL_365550c4_4_k_cu_d9c9d0fe_1959936thrust24THRUST_300001_SM_1000_NS12placeholders2_2E)
_ZN41_INTERNAL_365550c4_4_k_cu_d9c9d0fe_1959936thrust24THRUST_300001_SM_1000_NS12placeholders2_2E:
	.zero		1
	.type		_ZN41_INTERNAL_365550c4_4_k_cu_d9c9d0fe_1959934cuda3std3__45__cpo6cbeginE,@object
	.size		_ZN41_INTERNAL_365550c4_4_k_cu_d9c9d0fe_1959934cuda3std3__45__cpo6cbeginE,(_ZN41_INTERNAL_365550c4_4_k_cu_d9c9d0fe_1959934cuda3std6ranges3__45__cpo6cbeginE - _ZN41_INTERNAL_365550c4_4_k_cu_d9c9d0fe_1959934cuda3std3__45__cpo6cbeginE)
_ZN41_INTERNAL_365550c4_4_k_cu_d9c9d0fe_1959934cuda3std3__45__cpo6cbeginE:
	.zero		1
	.type		_ZN41_INTERNAL_365550c4_4_k_cu_d9c9d0fe_1959934cuda3std6ranges3__45__cpo6cbeginE,@object
	.size		_ZN41_INTERNAL_365550c4_4_k_cu_d9c9d0fe_1959934cuda3std6ranges3__45__cpo6cbeginE,(_ZN41_INTERNAL_365550c4_4_k_cu_d9c9d0fe_1959936thrust24THRUST_300001_SM_1000_NS12placeholders2_6E - _ZN41_INTERNAL_365550c4_4_k_cu_d9c9d0fe_1959934cuda3std6ranges3__45__cpo6cbeginE)
_ZN41_INTERNAL_365550c4_4_k_cu_d9c9d0fe_1959934cuda3std6ranges3__45__cpo6cbeginE:
	.zero		1
	.type		_ZN41_INTERNAL_365550c4_4_k_cu_d9c9d0fe_1959936thrust24THRUST_300001_SM_1000_NS12placeholders2_6E,@object
	.size		_ZN41_INTERNAL_365550c4_4_k_cu_d9c9d0fe_1959936thrust24THRUST_300001_SM_1000_NS12placeholders2_6E,(_ZN41_INTERNAL_365550c4_4_k_cu_d9c9d0fe_1959934cuda3std3__45__cpo7crbeginE - _ZN41_INTERNAL_365550c4_4_k_cu_d9c9d0fe_1959936thrust24THRUST_300001_SM_1000_NS12placeholders2_6E)
_ZN41_INTERNAL_365550c4_4_k_cu_d9c9d0fe_1959936thrust24THRUST_300001_SM_1000_NS12placeholders2_6E:
	.zero		1
	.type		_ZN41_INTERNAL_365550c4_4_k_cu_d9c9d0fe_1959934cuda3std3__45__cpo7crbeginE,@object
	.size		_ZN41_INTERNAL_365550c4_4_k_cu_d9c9d0fe_1959934cuda3std3__45__cpo7crbeginE,(_ZN41_INTERNAL_365550c4_4_k_cu_d9c9d0fe_1959934cuda3std6ranges3__45__cpo4nextE - _ZN41_INTERNAL_365550c4_4_k_cu_d9c9d0fe_1959934cuda3std3__45__cpo7crbeginE)
_ZN41_INTERNAL_365550c4_4_k_cu_d9c9d0fe_1959934cuda3std3__45__cpo7crbeginE:
	.zero		1
	.type		_ZN41_INTERNAL_365550c4_4_k_cu_d9c9d0fe_1959934cuda3std6ranges3__45__cpo4nextE,@object
	.size		_ZN41_INTERNAL_365550c4_4_k_cu_d9c9d0fe_1959934cuda3std6ranges3__45__cpo4nextE,(_ZN41_INTERNAL_365550c4_4_k_cu_d9c9d0fe_1959934cuda3std6ranges3__45__cpo4swapE - _ZN41_INTERNAL_365550c4_4_k_cu_d9c9d0fe_1959934cuda3std6ranges3__45__cpo4nextE)
_ZN41_INTERNAL_365550c4_4_k_cu_d9c9d0fe_1959934cuda3std6ranges3__45__cpo4nextE:
	.zero		1
	.type		_ZN41_INTERNAL_365550c4_4_k_cu_d9c9d0fe_1959934cuda3std6ranges3__45__cpo4swapE,@object
	.size		_ZN41_INTERNAL_365550c4_4_k_cu_d9c9d0fe_1959934cuda3std6ranges3__45__cpo4swapE,(_ZN41_INTERNAL_365550c4_4_k_cu_d9c9d0fe_1959936thrust24THRUST_300001_SM_1000_NS8cuda_cub10par_nosyncE - _ZN41_INTERNAL_365550c4_4_k_cu_d9c9d0fe_1959934cuda3std6ranges3__45__cpo4swapE)
_ZN41_INTERNAL_365550c4_4_k_cu_d9c9d0fe_1959934cuda3std6ranges3__45__cpo4swapE:
	.zero		1
	.type		_ZN41_INTERNAL_365550c4_4_k_cu_d9c9d0fe_1959936thrust24THRUST_300001_SM_1000_NS8cuda_cub10par_nosyncE,@object
	.size		_ZN41_INTERNAL_365550c4_4_k_cu_d9c9d0fe_1959936thrust24THRUST_300001_SM_1000_NS8cuda_cub10par_nosyncE,(_ZN41_INTERNAL_365550c4_4_k_cu_d9c9d0fe_1959936thrust24THRUST_300001_SM_1000_NS3seqE - _ZN41_INTERNAL_365550c4_4_k_cu_d9c9d0fe_1959936thrust24THRUST_300001_SM_1000_NS8cuda_cub10par_nosyncE)
_ZN41_INTERNAL_365550c4_4_k_cu_d9c9d0fe_1959936thrust24THRUST_300001_SM_1000_NS8cuda_cub10par_nosyncE:
	.zero		1
	.type		_ZN41_INTERNAL_365550c4_4_k_cu_d9c9d0fe_1959936thrust24THRUST_300001_SM_1000_NS3seqE,@object
	.size		_ZN41_INTERNAL_365550c4_4_k_cu_d9c9d0fe_1959936thrust24THRUST_300001_SM_1000_NS3seqE,(_ZN41_INTERNAL_365550c4_4_k_cu_d9c9d0fe_1959934cuda3std3__420unreachable_sentinelE - _ZN41_INTERNAL_365550c4_4_k_cu_d9c9d0fe_1959936thrust24THRUST_300001_SM_1000_NS3seqE)
_ZN41_INTERNAL_365550c4_4_k_cu_d9c9d0fe_1959936thrust24THRUST_300001_SM_1000_NS3seqE:
	.zero		1
	.type		_ZN41_INTERNAL_365550c4_4_k_cu_d9c9d0fe_1959934cuda3std3__420unreachable_sentinelE,@object
	.size		_ZN41_INTERNAL_365550c4_4_k_cu_d9c9d0fe_1959934cuda3std3__420unreachable_sentinelE,(_ZN41_INTERNAL_365550c4_4_k_cu_d9c9d0fe_1959934cuda3std6ranges3__45__cpo5ssizeE - _ZN41_INTERNAL_365550c4_4_k_cu_d9c9d0fe_1959934cuda3std3__420unreachable_sentinelE)
_ZN41_INTERNAL_365550c4_4_k_cu_d9c9d0fe_1959934cuda3std3__420unreachable_sentinelE:
	.zero		1
	.type		_ZN41_INTERNAL_365550c4_4_k_cu_d9c9d0fe_1959934cuda3std6ranges3__45__cpo5ssizeE,@object
	.size		_ZN41_INTERNAL_365550c4_4_k_cu_d9c9d0fe_1959934cuda3std6ranges3__45__cpo5ssizeE,(_ZN41_INTERNAL_365550c4_4_k_cu_d9c9d0fe_1959936thrust24THRUST_300001_SM_1000_NS12placeholders2_3E - _ZN41_INTERNAL_365550c4_4_k_cu_d9c9d0fe_1959934cuda3std6ranges3__45__cpo5ssizeE)
_ZN41_INTERNAL_365550c4_4_k_cu_d9c9d0fe_1959934cuda3std6ranges3__45__cpo5ssizeE:
	.zero		1
	.type		_ZN41_INTERNAL_365550c4_4_k_cu_d9c9d0fe_1959936thrust24THRUST_300001_SM_1000_NS12placeholders2_3E,@object
	.size		_ZN41_INTERNAL_365550c4_4_k_cu_d9c9d0fe_1959936thrust24THRUST_300001_SM_1000_NS12placeholders2_3E,(_ZN41_INTERNAL_365550c4_4_k_cu_d9c9d0fe_1959934cuda3std3__45__cpo4cendE - _ZN41_INTERNAL_365550c4_4_k_cu_d9c9d0fe_1959936thrust24THRUST_300001_SM_1000_NS12placeholders2_3E)
_ZN41_INTERNAL_365550c4_4_k_cu_d9c9d0fe_1959936thrust24THRUST_300001_SM_1000_NS12placeholders2_3E:
	.zero		1
	.type		_ZN41_INTERNAL_365550c4_4_k_cu_d9c9d0fe_1959934cuda3std3__45__cpo4cendE,@object
	.size		_ZN41_INTERNAL_365550c4_4_k_cu_d9c9d0fe_1959934cuda3std3__45__cpo4cendE,(_ZN41_INTERNAL_365550c4_4_k_cu_d9c9d0fe_1959934cuda3std6ranges3__45__cpo4cendE - _ZN41_INTERNAL_365550c4_4_k_cu_d9c9d0fe_1959934cuda3std3__45__cpo4cendE)
_ZN41_INTERNAL_365550c4_4_k_cu_d9c9d0fe_1959934cuda3std3__45__cpo4cendE:
	.zero		1
	.type		_ZN41_INTERNAL_365550c4_4_k_cu_d9c9d0fe_1959934cuda3std6ranges3__45__cpo4cendE,@object
	.size		_ZN41_INTERNAL_365550c4_4_k_cu_d9c9d0fe_1959934cuda3std6ranges3__45__cpo4cendE,(_ZN41_INTERNAL_365550c4_4_k_cu_d9c9d0fe_1959936thrust24THRUST_300001_SM_1000_NS12placeholders2_7E - _ZN41_INTERNAL_365550c4_4_k_cu_d9c9d0fe_1959934cuda3std6ranges3__45__cpo4cendE)
_ZN41_INTERNAL_365550c4_4_k_cu_d9c9d0fe_1959934cuda3std6ranges3__45__cpo4cendE:
	.zero		1
	.type		_ZN41_INTERNAL_365550c4_4_k_cu_d9c9d0fe_1959936thrust24THRUST_300001_SM_1000_NS12placeholders2_7E,@object
	.size		_ZN41_INTERNAL_365550c4_4_k_cu_d9c9d0fe_1959936thrust24THRUST_300001_SM_1000_NS12placeholders2_7E,(_ZN41_INTERNAL_365550c4_4_k_cu_d9c9d0fe_1959934cuda3std3__45__cpo5crendE - _ZN41_INTERNAL_365550c4_4_k_cu_d9c9d0fe_1959936thrust24THRUST_300001_SM_1000_NS12placeholders2_7E)
_ZN41_INTERNAL_365550c4_4_k_cu_d9c9d0fe_1959936thrust24THRUST_300001_SM_1000_NS12placeholders2_7E:
	.zero		1
	.type		_ZN41_INTERNAL_365550c4_4_k_cu_d9c9d0fe_1959934cuda3std3__45__cpo5crendE,@object
	.size		_ZN41_INTERNAL_365550c4_4_k_cu_d9c9d0fe_1959934cuda3std3__45__cpo5crendE,(_ZN41_INTERNAL_365550c4_4_k_cu_d9c9d0fe_1959934cuda3std6ranges3__45__cpo4prevE - _ZN41_INTERNAL_365550c4_4_k_cu_d9c9d0fe_1959934cuda3std3__45__cpo5crendE)
_ZN41_INTERNAL_365550c4_4_k_cu_d9c9d0fe_1959934cuda3std3__45__cpo5crendE:
	.zero		1
	.type		_ZN41_INTERNAL_365550c4_4_k_cu_d9c9d0fe_1959934cuda3std6ranges3__45__cpo4prevE,@object
	.size		_ZN41_INTERNAL_365550c4_4_k_cu_d9c9d0fe_1959934cuda3std6ranges3__45__cpo4prevE,(_ZN41_INTERNAL_365550c4_4_k_cu_d9c9d0fe_1959934cuda3std6ranges3__45__cpo9iter_moveE - _ZN41_INTERNAL_365550c4_4_k_cu_d9c9d0fe_1959934cuda3std6ranges3__45__cpo4prevE)
_ZN41_INTERNAL_365550c4_4_k_cu_d9c9d0fe_1959934cuda3std6ranges3__45__cpo4prevE:
	.zero		1
	.type		_ZN41_INTERNAL_365550c4_4_k_cu_d9c9d0fe_1959934cuda3std6ranges3__45__cpo9iter_moveE,@object
	.size		_ZN41_INTERNAL_365550c4_4_k_cu_d9c9d0fe_1959934cuda3std6ranges3__45__cpo9iter_moveE,(_ZN41_INTERNAL_365550c4_4_k_cu_d9c9d0fe_1959936thrust24THRUST_300001_SM_1000_NS6system6detail10sequential3seqE - _ZN41_INTERNAL_365550c4_4_k_cu_d9c9d0fe_1959934cuda3std6ranges3__45__cpo9iter_moveE)
_ZN41_INTERNAL_365550c4_4_k_cu_d9c9d0fe_1959934cuda3std6ranges3__45__cpo9iter_moveE:
	.zero		1
	.type		_ZN41_INTERNAL_365550c4_4_k_cu_d9c9d0fe_1959936thrust24THRUST_300001_SM_1000_NS6system6detail10sequential3seqE,@object
	.size		_ZN41_INTERNAL_365550c4_4_k_cu_d9c9d0fe_1959936thrust24THRUST_300001_SM_1000_NS6system6detail10sequential3seqE,(_ZN41_INTERNAL_365550c4_4_k_cu_d9c9d0fe_1959936thrust24THRUST_300001_SM_1000_NS12placeholders2_9E - _ZN41_INTERNAL_365550c4_4_k_cu_d9c9d0fe_1959936thrust24THRUST_300001_SM_1000_NS6system6detail10sequential3seqE)
_ZN41_INTERNAL_365550c4_4_k_cu_d9c9d0fe_1959936thrust24THRUST_300001_SM_1000_NS6system6detail10sequential3seqE:
	.zero		1
	.type		_ZN41_INTERNAL_365550c4_4_k_cu_d9c9d0fe_1959936thrust24THRUST_300001_SM_1000_NS12placeholders2_9E,@object
	.size		_ZN41_INTERNAL_365550c4_4_k_cu_d9c9d0fe_1959936thrust24THRUST_300001_SM_1000_NS12placeholders2_9E,(_ZN41_INTERNAL_365550c4_4_k_cu_d9c9d0fe_1959934cuda3std3__419piecewise_constructE - _ZN41_INTERNAL_365550c4_4_k_cu_d9c9d0fe_1959936thrust24THRUST_300001_SM_1000_NS12placeholders2_9E)
_ZN41_INTERNAL_365550c4_4_k_cu_d9c9d0fe_1959936thrust24THRUST_300001_SM_1000_NS12placeholders2_9E:
	.zero		1
	.type		_ZN41_INTERNAL_365550c4_4_k_cu_d9c9d0fe_1959934cuda3std3__419piecewise_constructE,@object
	.size		_ZN41_INTERNAL_365550c4_4_k_cu_d9c9d0fe_1959934cuda3std3__419piecewise_constructE,(_ZN41_INTERNAL_365550c4_4_k_cu_d9c9d0fe_1959934cuda3std6ranges3__45__cpo5cdataE - _ZN41_INTERNAL_365550c4_4_k_cu_d9c9d0fe_1959934cuda3std3__419piecewise_constructE)
_ZN41_INTERNAL_365550c4_4_k_cu_d9c9d0fe_1959934cuda3std3__419piecewise_constructE:
	.zero		1
	.type		_ZN41_INTERNAL_365550c4_4_k_cu_d9c9d0fe_1959934cuda3std6ranges3__45__cpo5cdataE,@object
	.size		_ZN41_INTERNAL_365550c4_4_k_cu_d9c9d0fe_1959934cuda3std6ranges3__45__cpo5cdataE,(_ZN41_INTERNAL_365550c4_4_k_cu_d9c9d0fe_1959936thrust24THRUST_300001_SM_1000_NS12placeholders2_1E - _ZN41_INTERNAL_365550c4_4_k_cu_d9c9d0fe_1959934cuda3std6ranges3__45__cpo5cdataE)
_ZN41_INTERNAL_365550c4_4_k_cu_d9c9d0fe_1959934cuda3std6ranges3__45__cpo5cdataE:
	.zero		1
	.type		_ZN41_INTERNAL_365550c4_4_k_cu_d9c9d0fe_1959936thrust24THRUST_300001_SM_1000_NS12placeholders2_1E,@object
	.size		_ZN41_INTERNAL_365550c4_4_k_cu_d9c9d0fe_1959936thrust24THRUST_300001_SM_1000_NS12placeholders2_1E,(_ZN41_INTERNAL_365550c4_4_k_cu_d9c9d0fe_1959934cuda3std3__45__cpo3endE - _ZN41_INTERNAL_365550c4_4_k_cu_d9c9d0fe_1959936thrust24THRUST_300001_SM_1000_NS12placeholders2_1E)
_ZN41_INTERNAL_365550c4_4_k_cu_d9c9d0fe_1959936thrust24THRUST_300001_SM_1000_NS12placeholders2_1E:
	.zero		1
	.type		_ZN41_INTERNAL_365550c4_4_k_cu_d9c9d0fe_1959934cuda3std3__45__cpo3endE,@object
	.size		_ZN41_INTERNAL_365550c4_4_k_cu_d9c9d0fe_1959934cuda3std3__45__cpo3endE,(_ZN41_INTERNAL_365550c4_4_k_cu_d9c9d0fe_1959934cuda3std6ranges3__45__cpo3endE - _ZN41_INTERNAL_365550c4_4_k_cu_d9c9d0fe_1959934cuda3std3__45__cpo3endE)
_ZN41_INTERNAL_365550c4_4_k_cu_d9c9d0fe_1959934cuda3std3__45__cpo3endE:
	.zero		1
	.type		_ZN41_INTERNAL_365550c4_4_k_cu_d9c9d0fe_1959934cuda3std6ranges3__45__cpo3endE,@object
	.size		_ZN41_INTERNAL_365550c4_4_k_cu_d9c9d0fe_1959934cuda3std6ranges3__45__cpo3endE,(_ZN41_INTERNAL_365550c4_4_k_cu_d9c9d0fe_1959936thrust24THRUST_300001_SM_1000_NS12placeholders2_5E - _ZN41_INTERNAL_365550c4_4_k_cu_d9c9d0fe_1959934cuda3std6ranges3__45__cpo3endE)
_ZN41_INTERNAL_365550c4_4_k_cu_d9c9d0fe_1959934cuda3std6ranges3__45__cpo3endE:
	.zero		1
	.type		_ZN41_INTERNAL_365550c4_4_k_cu_d9c9d0fe_1959936thrust24THRUST_300001_SM_1000_NS12placeholders2_5E,@object
	.size		_ZN41_INTERNAL_365550c4_4_k_cu_d9c9d0fe_1959936thrust24THRUST_300001_SM_1000_NS12placeholders2_5E,(_ZN41_INTERNAL_365550c4_4_k_cu_d9c9d0fe_1959934cuda3std3__45__cpo4rendE - _ZN41_INTERNAL_365550c4_4_k_cu_d9c9d0fe_1959936thrust24THRUST_300001_SM_1000_NS12placeholders2_5E)
_ZN41_INTERNAL_365550c4_4_k_cu_d9c9d0fe_1959936thrust24THRUST_300001_SM_1000_NS12placeholders2_5E:
	.zero		1
	.type		_ZN41_INTERNAL_365550c4_4_k_cu_d9c9d0fe_1959934cuda3std3__45__cpo4rendE,@object
	.size		_ZN41_INTERNAL_365550c4_4_k_cu_d9c9d0fe_1959934cuda3std3__45__cpo4rendE,(_ZN41_INTERNAL_365550c4_4_k_cu_d9c9d0fe_1959934cuda3std6ranges3__45__cpo9iter_swapE - _ZN41_INTERNAL_365550c4_4_k_cu_d9c9d0fe_1959934cuda3std3__45__cpo4rendE)
_ZN41_INTERNAL_365550c4_4_k_cu_d9c9d0fe_1959934cuda3std3__45__cpo4rendE:
	.zero		1
	.type		_ZN41_INTERNAL_365550c4_4_k_cu_d9c9d0fe_1959934cuda3std6ranges3__45__cpo9iter_swapE,@object
	.size		_ZN41_INTERNAL_365550c4_4_k_cu_d9c9d0fe_1959934cuda3std6ranges3__45__cpo9iter_swapE,(_ZN41_INTERNAL_365550c4_4_k_cu_d9c9d0fe_1959934cuda3std3__48unexpectE - _ZN41_INTERNAL_365550c4_4_k_cu_d9c9d0fe_1959934cuda3std6ranges3__45__cpo9iter_swapE)
_ZN41_INTERNAL_365550c4_4_k_cu_d9c9d0fe_1959934cuda3std6ranges3__45__cpo9iter_swapE:
	.zero		1
	.type		_ZN41_INTERNAL_365550c4_4_k_cu_d9c9d0fe_1959934cuda3std3__48unexpectE,@object
	.size		_ZN41_INTERNAL_365550c4_4_k_cu_d9c9d0fe_1959934cuda3std3__48unexpectE,(_ZN41_INTERNAL_365550c4_4_k_cu_d9c9d0fe_1959936thrust24THRUST_300001_SM_1000_NS8cuda_cub3parE - _ZN41_INTERNAL_365550c4_4_k_cu_d9c9d0fe_1959934cuda3std3__48unexpectE)
_ZN41_INTERNAL_365550c4_4_k_cu_d9c9d0fe_1959934cuda3std3__48unexpectE:
	.zero		1
	.type		_ZN41_INTERNAL_365550c4_4_k_cu_d9c9d0fe_1959936thrust24THRUST_300001_SM_1000_NS8cuda_cub3parE,@object
	.size		_ZN41_INTERNAL_365550c4_4_k_cu_d9c9d0fe_1959936thrust24THRUST_300001_SM_1000_NS8cuda_cub3parE,(.L_29 - _ZN41_INTERNAL_365550c4_4_k_cu_d9c9d0fe_1959936thrust24THRUST_300001_SM_1000_NS8cuda_cub3parE)
_ZN41_INTERNAL_365550c4_4_k_cu_d9c9d0fe_1959936thrust24THRUST_300001_SM_1000_NS8cuda_cub3parE:
	.zero		1
.L_29:


//--------------------- .nv.constant0._ZN3cub18CUB_300001_SM_10006detail11EmptyKernelIvEEvv --------------------------
	.section	.nv.constant0._ZN3cub18CUB_300001_SM_10006detail11EmptyKernelIvEEvv,"a",@progbits
	.sectionflags	@""
	.align	4
.nv.constant0._ZN3cub18CUB_300001_SM_10006detail11EmptyKernelIvEEvv:
	.zero		896


//--------------------- SYMBOLS --------------------------

	.type		.nv.reservedSmem.offset0,@object
	.size		.nv.reservedSmem.offset0,0x4
